//
// Generated by NVIDIA NVVM Compiler
//
// Compiler Build ID: CL-36424714
// Cuda compilation tools, release 13.0, V13.0.88
// Based on NVVM 20.0.0
//

.version 9.0
.target sm_100
.address_size 64

	// .globl	_Z8calcNextPdS_ii
// _ZZ8calcNextPdS_iiE2sm has been demoted
// _ZZ8calcNextPdS_iiE5error has been demoted
// _ZZ8find_maxPdS_E2sm has been demoted
// _ZZ8find_maxPdS_E3sm2 has been demoted

.visible .entry _Z8calcNextPdS_ii(
	.param .u64 .ptr .align 1 _Z8calcNextPdS_ii_param_0,
	.param .u64 .ptr .align 1 _Z8calcNextPdS_ii_param_1,
	.param .u32 _Z8calcNextPdS_ii_param_2,
	.param .u32 _Z8calcNextPdS_ii_param_3
)
{
	.reg .pred 	%p<14>;
	.reg .b32 	%r<52>;
	.reg .b64 	%rd<19>;
	.reg .b64 	%fd<22>;
	// demoted variable
	.shared .align 8 .b8 _ZZ8calcNextPdS_iiE2sm[9248];
	// demoted variable
	.shared .align 8 .b8 _ZZ8calcNextPdS_iiE5error[8192];
	ld.param.u64 	%rd3, [_Z8calcNextPdS_ii_param_0];
	ld.param.u64 	%rd2, [_Z8calcNextPdS_ii_param_1];
	ld.param.u32 	%r16, [_Z8calcNextPdS_ii_param_2];
	ld.param.u32 	%r17, [_Z8calcNextPdS_ii_param_3];
	cvta.to.global.u64 	%rd1, %rd3;
	mov.u32 	%r1, %ctaid.x;
	mov.u32 	%r2, %ntid.x;
	mov.u32 	%r3, %tid.x;
	mad.lo.s32 	%r19, %r1, %r2, %r3;
	mov.u32 	%r5, %ctaid.y;
	mov.u32 	%r6, %ntid.y;
	mov.u32 	%r7, %tid.y;
	mad.lo.s32 	%r20, %r5, %r6, %r7;
	add.s32 	%r9, %r6, 2;
	shl.b32 	%r21, %r3, 5;
	add.s32 	%r10, %r21, %r7;
	shl.b32 	%r22, %r10, 3;
	mov.u32 	%r23, _ZZ8calcNextPdS_iiE5error;
	add.s32 	%r11, %r23, %r22;
	mov.b64 	%rd4, 0;
	st.shared.u64 	[%r11], %rd4;
	setp.gt.s32 	%p2, %r19, 0;
	add.s32 	%r24, %r17, -1;
	setp.lt.s32 	%p3, %r19, %r24;
	and.pred  	%p4, %p2, %p3;
	setp.ne.s32 	%p5, %r20, 0;
	and.pred  	%p6, %p5, %p4;
	add.s32 	%r25, %r16, -1;
	setp.lt.s32 	%p7, %r20, %r25;
	and.pred  	%p1, %p6, %p7;
	not.pred 	%p8, %p1;
	@%p8 bra 	$L__BB0_2;
	add.s32 	%r26, %r19, -1;
	mul.lo.s32 	%r27, %r16, %r26;
	cvt.s64.s32 	%rd5, %r27;
	cvt.u64.u32 	%rd6, %r20;
	add.s64 	%rd7, %rd5, %rd6;
	shl.b64 	%rd8, %rd7, 3;
	add.s64 	%rd9, %rd1, %rd8;
	ld.global.f64 	%fd1, [%rd9+-8];
	mad.lo.s32 	%r28, %r9, %r3, %r7;
	shl.b32 	%r29, %r28, 3;
	mov.u32 	%r30, _ZZ8calcNextPdS_iiE2sm;
	add.s32 	%r31, %r30, %r29;
	st.shared.f64 	[%r31], %fd1;
	ld.global.f64 	%fd2, [%rd9+8];
	st.shared.f64 	[%r31+16], %fd2;
	shl.b32 	%r32, %r16, 1;
	add.s32 	%r33, %r27, %r32;
	cvt.s64.s32 	%rd10, %r33;
	add.s64 	%rd11, %rd10, %rd6;
	shl.b64 	%rd12, %rd11, 3;
	add.s64 	%rd13, %rd1, %rd12;
	ld.global.f64 	%fd3, [%rd13+-8];
	shl.b32 	%r34, %r9, 4;
	add.s32 	%r35, %r31, %r34;
	st.shared.f64 	[%r35], %fd3;
	ld.global.f64 	%fd4, [%rd13+8];
	st.shared.f64 	[%r35+16], %fd4;
$L__BB0_2:
	bar.sync 	0;
	@%p8 bra 	$L__BB0_4;
	mad.lo.s32 	%r36, %r3, %r9, %r7;
	add.s32 	%r37, %r36, %r9;
	shl.b32 	%r38, %r37, 3;
	mov.u32 	%r39, _ZZ8calcNextPdS_iiE2sm;
	add.s32 	%r40, %r39, %r38;
	ld.shared.f64 	%fd5, [%r40];
	ld.shared.f64 	%fd6, [%r40+16];
	add.f64 	%fd7, %fd5, %fd6;
	shl.b32 	%r41, %r36, 3;
	add.s32 	%r42, %r39, %r41;
	ld.shared.f64 	%fd8, [%r42+8];
	add.f64 	%fd9, %fd7, %fd8;
	shl.b32 	%r43, %r9, 3;
	add.s32 	%r44, %r40, %r43;
	ld.shared.f64 	%fd10, [%r44+8];
	add.f64 	%fd11, %fd9, %fd10;
	mul.f64 	%fd12, %fd11, 0d3FD0000000000000;
	mad.lo.s32 	%r45, %r16, %r19, %r20;
	mul.wide.s32 	%rd14, %r45, 8;
	add.s64 	%rd15, %rd1, %rd14;
	st.global.f64 	[%rd15], %fd12;
	ld.shared.f64 	%fd13, [%r40+8];
	sub.f64 	%fd14, %fd12, %fd13;
	abs.f64 	%fd15, %fd14;
	st.shared.f64 	[%r11], %fd15;
$L__BB0_4:
	bar.sync 	0;
	mul.lo.s32 	%r46, %r2, %r6;
	cvt.rn.f64.u32 	%fd16, %r46;
	mul.f64 	%fd17, %fd16, 0d3FE0000000000000;
	cvt.rzi.s32.f64 	%r51, %fd17;
	setp.lt.s32 	%p10, %r51, 1;
	@%p10 bra 	$L__BB0_8;
$L__BB0_5:
	setp.ge.u32 	%p11, %r10, %r51;
	@%p11 bra 	$L__BB0_7;
	ld.shared.f64 	%fd18, [%r11];
	shl.b32 	%r47, %r51, 3;
	add.s32 	%r48, %r11, %r47;
	ld.shared.f64 	%fd19, [%r48];
	max.f64 	%fd20, %fd18, %fd19;
	st.shared.f64 	[%r11], %fd20;
$L__BB0_7:
	bar.sync 	0;
	shr.u32 	%r14, %r51, 1;
	setp.gt.u32 	%p12, %r51, 1;
	mov.u32 	%r51, %r14;
	@%p12 bra 	$L__BB0_5;
$L__BB0_8:
	setp.ne.s32 	%p13, %r10, 0;
	@%p13 bra 	$L__BB0_10;
	ld.shared.f64 	%fd21, [_ZZ8calcNextPdS_iiE5error];
	mov.u32 	%r49, %nctaid.y;
	mad.lo.s32 	%r50, %r1, %r49, %r5;
	cvta.to.global.u64 	%rd16, %rd2;
	mul.wide.u32 	%rd17, %r50, 8;
	add.s64 	%rd18, %rd16, %rd17;
	st.global.f64 	[%rd18], %fd21;
$L__BB0_10:
	ret;

}
	// .globl	_Z8find_maxPdS_
.visible .entry _Z8find_maxPdS_(
	.param .u64 .ptr .align 1 _Z8find_maxPdS__param_0,
	.param .u64 .ptr .align 1 _Z8find_maxPdS__param_1
)
{
	.reg .pred 	%p<12>;
	.reg .b32 	%r<15>;
	.reg .b64 	%rd<7>;
	.reg .b64 	%fd<67>;
	// demoted variable
	.shared .align 8 .b8 _ZZ8find_maxPdS_E2sm[32768];
	// demoted variable
	.shared .align 8 .b8 _ZZ8find_maxPdS_E3sm2[8192];
	ld.param.u64 	%rd2, [_Z8find_maxPdS__param_0];
	ld.param.u64 	%rd1, [_Z8find_maxPdS__param_1];
	cvta.to.global.u64 	%rd3, %rd2;
	mov.u32 	%r3, %tid.x;
	mov.u32 	%r4, %tid.y;
	shl.b32 	%r5, %r3, 7;
	add.s32 	%r6, %r5, %r4;
	mul.wide.u32 	%rd4, %r6, 8;
	add.s64 	%rd5, %rd3, %rd4;
	ld.global.f64 	%fd1, [%rd5];
	ld.global.f64 	%fd2, [%rd5+512];
	max.f64 	%fd3, %fd1, %fd2;
	ld.global.f64 	%fd4, [%rd5+65536];
	ld.global.f64 	%fd5, [%rd5+66048];
	max.f64 	%fd6, %fd4, %fd5;
	max.f64 	%fd7, %fd3, %fd6;
	shl.b32 	%r7, %r3, 6;
	sub.s32 	%r8, %r6, %r7;
	shl.b32 	%r9, %r8, 3;
	mov.u32 	%r10, _ZZ8find_maxPdS_E2sm;
	add.s32 	%r11, %r10, %r9;
	st.shared.f64 	[%r11], %fd7;
	ld.global.f64 	%fd8, [%rd5+256];
	ld.global.f64 	%fd9, [%rd5+768];
	max.f64 	%fd10, %fd8, %fd9;
	ld.global.f64 	%fd11, [%rd5+65792];
	ld.global.f64 	%fd12, [%rd5+66304];
	max.f64 	%fd13, %fd11, %fd12;
	max.f64 	%fd14, %fd10, %fd13;
	st.shared.f64 	[%r11+256], %fd14;
	ld.global.f64 	%fd15, [%rd5+32768];
	ld.global.f64 	%fd16, [%rd5+33280];
	max.f64 	%fd17, %fd15, %fd16;
	ld.global.f64 	%fd18, [%rd5+98304];
	ld.global.f64 	%fd19, [%rd5+98816];
	max.f64 	%fd20, %fd18, %fd19;
	max.f64 	%fd21, %fd17, %fd20;
	st.shared.f64 	[%r11+16384], %fd21;
	ld.global.f64 	%fd22, [%rd5+33024];
	ld.global.f64 	%fd23, [%rd5+33536];
	max.f64 	%fd24, %fd22, %fd23;
	ld.global.f64 	%fd25, [%rd5+98560];
	ld.global.f64 	%fd26, [%rd5+99072];
	max.f64 	%fd27, %fd25, %fd26;
	max.f64 	%fd28, %fd24, %fd27;
	st.shared.f64 	[%r11+16640], %fd28;
	bar.sync 	0;
	ld.shared.f64 	%fd29, [%r11];
	ld.shared.f64 	%fd30, [%r11+256];
	max.f64 	%fd31, %fd29, %fd30;
	ld.shared.f64 	%fd32, [%r11+16384];
	ld.shared.f64 	%fd33, [%r11+16640];
	max.f64 	%fd34, %fd32, %fd33;
	max.f64 	%fd35, %fd31, %fd34;
	shl.b32 	%r12, %r3, 5;
	sub.s32 	%r1, %r8, %r12;
	shl.b32 	%r13, %r1, 3;
	mov.u32 	%r14, _ZZ8find_maxPdS_E3sm2;
	add.s32 	%r2, %r14, %r13;
	st.shared.f64 	[%r2], %fd35;
	bar.sync 	0;
	setp.gt.u32 	%p1, %r1, 511;
	@%p1 bra 	$L__BB1_2;
	ld.shared.f64 	%fd36, [%r2];
	ld.shared.f64 	%fd37, [%r2+4096];
	max.f64 	%fd38, %fd36, %fd37;
	st.shared.f64 	[%r2], %fd38;
$L__BB1_2:
	bar.sync 	0;
	setp.gt.u32 	%p2, %r1, 255;
	@%p2 bra 	$L__BB1_4;
	ld.shared.f64 	%fd39, [%r2];
	ld.shared.f64 	%fd40, [%r2+2048];
	max.f64 	%fd41, %fd39, %fd40;
	st.shared.f64 	[%r2], %fd41;
$L__BB1_4:
	bar.sync 	0;
	setp.gt.u32 	%p3, %r1, 127;
	@%p3 bra 	$L__BB1_6;
	ld.shared.f64 	%fd42, [%r2];
	ld.shared.f64 	%fd43, [%r2+1024];
	max.f64 	%fd44, %fd42, %fd43;
	st.shared.f64 	[%r2], %fd44;
$L__BB1_6:
	bar.sync 	0;
	setp.gt.u32 	%p4, %r1, 63;
	@%p4 bra 	$L__BB1_8;
	ld.shared.f64 	%fd45, [%r2];
	ld.shared.f64 	%fd46, [%r2+512];
	max.f64 	%fd47, %fd45, %fd46;
	st.shared.f64 	[%r2], %fd47;
$L__BB1_8:
	bar.sync 	0;
	setp.gt.u32 	%p5, %r1, 31;
	@%p5 bra 	$L__BB1_10;
	ld.shared.f64 	%fd48, [%r2];
	ld.shared.f64 	%fd49, [%r2+256];
	max.f64 	%fd50, %fd48, %fd49;
	st.shared.f64 	[%r2], %fd50;
$L__BB1_10:
	bar.sync 	0;
	setp.gt.u32 	%p6, %r1, 15;
	@%p6 bra 	$L__BB1_12;
	ld.shared.f64 	%fd51, [%r2];
	ld.shared.f64 	%fd52, [%r2+128];
	max.f64 	%fd53, %fd51, %fd52;
	st.shared.f64 	[%r2], %fd53;
$L__BB1_12:
	bar.sync 	0;
	setp.gt.u32 	%p7, %r1, 7;
	@%p7 bra 	$L__BB1_14;
	ld.shared.f64 	%fd54, [%r2];
	ld.shared.f64 	%fd55, [%r2+64];
	max.f64 	%fd56, %fd54, %fd55;
	st.shared.f64 	[%r2], %fd56;
$L__BB1_14:
	bar.sync 	0;
	setp.gt.u32 	%p8, %r1, 3;
	@%p8 bra 	$L__BB1_16;
	ld.shared.f64 	%fd57, [%r2];
	ld.shared.f64 	%fd58, [%r2+32];
	max.f64 	%fd59, %fd57, %fd58;
	st.shared.f64 	[%r2], %fd59;
$L__BB1_16:
	bar.sync 	0;
	setp.gt.u32 	%p9, %r1, 1;
	@%p9 bra 	$L__BB1_18;
	ld.shared.f64 	%fd60, [%r2];
	ld.shared.f64 	%fd61, [%r2+16];
	max.f64 	%fd62, %fd60, %fd61;
	st.shared.f64 	[%r2], %fd62;
$L__BB1_18:
	bar.sync 	0;
	setp.ne.s32 	%p10, %r1, 0;
	@%p10 bra 	$L__BB1_20;
	ld.shared.f64 	%fd63, [%r2];
	ld.shared.f64 	%fd64, [_ZZ8find_maxPdS_E3sm2+8];
	max.f64 	%fd65, %fd63, %fd64;
	st.shared.f64 	[%r2], %fd65;
$L__BB1_20:
	setp.ne.s32 	%p11, %r1, 0;
	bar.sync 	0;
	@%p11 bra 	$L__BB1_22;
	ld.shared.f64 	%fd66, [_ZZ8find_maxPdS_E3sm2];
	cvta.to.global.u64 	%rd6, %rd1;
	st.global.f64 	[%rd6], %fd66;
$L__BB1_22:
	ret;

}


// ===== COMPILED SASS (sm_100) =====

	.target	sm_100

	.elftype	@"ET_EXEC"


//--------------------- .note.nv.tkinfo           --------------------------
	.section	.note.nv.tkinfo,"",@"SHT_NOTE"
	.sectionflags	@"SHF_NOTE_NV_TKINFO"
	.tkinfo
        /*0018*/ 	.word	0x00000002
        /*0030*/ 	.string	""
        /*0030*/ 	.string	"ptxas"
        /*0030*/ 	.string	"Cuda compilation tools, release 13.0, V13.0.88"
        /*0030*/ 	.string	"Build cuda_13.0.r13.0/compiler.36424714_0"
        /*0030*/ 	.string	"-arch sm_100 -m 64 "



//--------------------- .note.nv.cuinfo           --------------------------
	.section	.note.nv.cuinfo,"",@"SHT_NOTE"
	.sectionflags	@"SHF_NOTE_NV_CUINFO"
        /*0018*/ 	.short	0x0002
        /*001a*/ 	.short	0x0064
        /*001c*/ 	.short	0x0082
	.zero		2


//--------------------- .nv.info                  --------------------------
	.section	.nv.info,"",@"SHT_CUDA_INFO"
	.align	4


	//----- nvinfo : EIATTR_REGCOUNT
	.align		4
        /*0000*/ 	.byte	0x04, 0x2f
        /*0002*/ 	.short	(.L_1 - .L_0)
	.align		4
.L_0:
        /*0004*/ 	.word	index@(_Z8calcNextPdS_ii)
        /*0008*/ 	.word	0x0000001e


	//----- nvinfo : EIATTR_FRAME_SIZE
	.align		4
.L_1:
        /*000c*/ 	.byte	0x04, 0x11
        /*000e*/ 	.short	(.L_3 - .L_2)
	.align		4
.L_2:
        /*0010*/ 	.word	index@(_Z8calcNextPdS_ii)
        /*0014*/ 	.word	0x00000000


	//----- nvinfo : EIATTR_REGCOUNT
	.align		4
.L_3:
        /*0018*/ 	.byte	0x04, 0x2f
        /*001a*/ 	.short	(.L_5 - .L_4)
	.align		4
.L_4:
        /*001c*/ 	.word	index@(_Z8find_maxPdS_)
        /*0020*/ 	.word	0x00000020


	//----- nvinfo : EIATTR_FRAME_SIZE
	.align		4
.L_5:
        /*0024*/ 	.byte	0x04, 0x11
        /*0026*/ 	.short	(.L_7 - .L_6)
	.align		4
.L_6:
        /*0028*/ 	.word	index@(_Z8find_maxPdS_)
        /*002c*/ 	.word	0x00000000


	//----- nvinfo : EIATTR_MIN_STACK_SIZE
	.align		4
.L_7:
        /*0030*/ 	.byte	0x04, 0x12
        /*0032*/ 	.short	(.L_9 - .L_8)
	.align		4
.L_8:
        /*0034*/ 	.word	index@(_Z8find_maxPdS_)
        /*0038*/ 	.word	0x00000000


	//----- nvinfo : EIATTR_MIN_STACK_SIZE
	.align		4
.L_9:
        /*003c*/ 	.byte	0x04, 0x12
        /*003e*/ 	.short	(.L_11 - .L_10)
	.align		4
.L_10:
        /*0040*/ 	.word	index@(_Z8calcNextPdS_ii)
        /*0044*/ 	.word	0x00000000
.L_11:


//--------------------- .nv.compat                --------------------------
	.section	.nv.compat,"",@"SHT_CUDA_COMPAT_INFO"
	.align	4
        /*0000*/ 	.byte	0x02, 0x09, 0x00, 0x00, 0x02, 0x02, 0x01, 0x00, 0x02, 0x05, 0x05, 0x00, 0x03, 0x07, 0x01, 0x01
        /*0010*/ 	.byte	0x02, 0x03, 0x00, 0x00, 0x02, 0x06, 0x01, 0x00, 0x04, 0x0b, 0x08, 0x00, 0x01, 0x00, 0x00, 0x00
        /*0020*/ 	.byte	0x00, 0x00, 0x00, 0x00


//--------------------- .nv.info._Z8find_maxPdS_  --------------------------
	.section	.nv.info._Z8find_maxPdS_,"",@"SHT_CUDA_INFO"
	.sectionflags	@""
	.align	4


	//----- nvinfo : EIATTR_CUDA_API_VERSION
	.align		4
        /*0000*/ 	.byte	0x04, 0x37
        /*0002*/ 	.short	(.L_13 - .L_12)
.L_12:
        /*0004*/ 	.word	0x00000082


	//----- nvinfo : EIATTR_KPARAM_INFO
	.align		4
.L_13:
        /*0008*/ 	.byte	0x04, 0x17
        /*000a*/ 	.short	(.L_15 - .L_14)
.L_14:
        /*000c*/ 	.word	0x00000000
        /*0010*/ 	.short	0x0001
        /*0012*/ 	.short	0x0008
        /*0014*/ 	.byte	0x00, 0xf5, 0x21, 0x00


	//----- nvinfo : EIATTR_KPARAM_INFO
	.align		4
.L_15:
        /*0018*/ 	.byte	0x04, 0x17
        /*001a*/ 	.short	(.L_17 - .L_16)
.L_16:
        /*001c*/ 	.word	0x00000000
        /*0020*/ 	.short	0x0000
        /*0022*/ 	.short	0x0000
        /*0024*/ 	.byte	0x00, 0xf5, 0x21, 0x00


	//----- nvinfo : EIATTR_SPARSE_MMA_MASK
	.align		4
.L_17:
        /*0028*/ 	.byte	0x03, 0x50
        /*002a*/ 	.short	0x0000


	//----- nvinfo : EIATTR_MAXREG_COUNT
	.align		4
        /*002c*/ 	.byte	0x03, 0x1b
        /*002e*/ 	.short	0x00ff


	//----- nvinfo : EIATTR_NUM_BARRIERS
	.align		4
        /*0030*/ 	.byte	0x02, 0x4c
        /*0032*/ 	.byte	0x01
	.zero		1


	//----- nvinfo : EIATTR_MERCURY_ISA_VERSION
	.align		4
        /*0034*/ 	.byte	0x03, 0x5f
        /*0036*/ 	.short	0x0101


	//----- nvinfo : EIATTR_VRC_CTA_INIT_COUNT
	.align		4
        /*0038*/ 	.byte	0x02, 0x4a
	.zero		1
	.zero		1


	//----- nvinfo : EIATTR_EXIT_INSTR_OFFSETS
	.align		4
        /*003c*/ 	.byte	0x04, 0x1c
        /*003e*/ 	.short	(.L_19 - .L_18)


	//   ....[0]....
.L_18:
        /*0040*/ 	.word	0x00001080


	//   ....[1]....
        /*0044*/ 	.word	0x000010c0


	//----- nvinfo : EIATTR_CBANK_PARAM_SIZE
	.align		4
.L_19:
        /*0048*/ 	.byte	0x03, 0x19
        /*004a*/ 	.short	0x0010


	//----- nvinfo : EIATTR_PARAM_CBANK
	.align		4
        /*004c*/ 	.byte	0x04, 0x0a
        /*004e*/ 	.short	(.L_21 - .L_20)
	.align		4
.L_20:
        /*0050*/ 	.word	index@(.nv.constant0._Z8find_maxPdS_)
        /*0054*/ 	.short	0x0380
        /*0056*/ 	.short	0x0010


	//----- nvinfo : EIATTR_SW_WAR
	.align		4
.L_21:
        /*0058*/ 	.byte	0x04, 0x36
        /*005a*/ 	.short	(.L_23 - .L_22)
.L_22:
        /*005c*/ 	.word	0x00000008
.L_23:


//--------------------- .nv.info._Z8calcNextPdS_ii --------------------------
	.section	.nv.info._Z8calcNextPdS_ii,"",@"SHT_CUDA_INFO"
	.sectionflags	@""
	.align	4


	//----- nvinfo : EIATTR_CUDA_API_VERSION
	.align		4
        /*0000*/ 	.byte	0x04, 0x37
        /*0002*/ 	.short	(.L_25 - .L_24)
.L_24:
        /*0004*/ 	.word	0x00000082


	//----- nvinfo : EIATTR_KPARAM_INFO
	.align		4
.L_25:
        /*0008*/ 	.byte	0x04, 0x17
        /*000a*/ 	.short	(.L_27 - .L_26)
.L_26:
        /*000c*/ 	.word	0x00000000
        /*0010*/ 	.short	0x0003
        /*0012*/ 	.short	0x0014
        /*0014*/ 	.byte	0x00, 0xf0, 0x11, 0x00


	//----- nvinfo : EIATTR_KPARAM_INFO
	.align		4
.L_27:
        /*0018*/ 	.byte	0x04, 0x17
        /*001a*/ 	.short	(.L_29 - .L_28)
.L_28:
        /*001c*/ 	.word	0x00000000
        /*0020*/ 	.short	0x0002
        /*0022*/ 	.short	0x0010
        /*0024*/ 	.byte	0x00, 0xf0, 0x11, 0x00


	//----- nvinfo : EIATTR_KPARAM_INFO
	.align		4
.L_29:
        /*0028*/ 	.byte	0x04, 0x17
        /*002a*/ 	.short	(.L_31 - .L_30)
.L_30:
        /*002c*/ 	.word	0x00000000
        /*0030*/ 	.short	0x0001
        /*0032*/ 	.short	0x0008
        /*0034*/ 	.byte	0x00, 0xf5, 0x21, 0x00


	//----- nvinfo : EIATTR_KPARAM_INFO
	.align		4
.L_31:
        /*0038*/ 	.byte	0x04, 0x17
        /*003a*/ 	.short	(.L_33 - .L_32)
.L_32:
        /*003c*/ 	.word	0x00000000
        /*0040*/ 	.short	0x0000
        /*0042*/ 	.short	0x0000
        /*0044*/ 	.byte	0x00, 0xf5, 0x21, 0x00


	//----- nvinfo : EIATTR_SPARSE_MMA_MASK
	.align		4
.L_33:
        /*0048*/ 	.byte	0x03, 0x50
        /*004a*/ 	.short	0x0000


	//----- nvinfo : EIATTR_MAXREG_COUNT
	.align		4
        /*004c*/ 	.byte	0x03, 0x1b
        /*004e*/ 	.short	0x00ff


	//----- nvinfo : EIATTR_NUM_BARRIERS
	.align		4
        /*0050*/ 	.byte	0x02, 0x4c
        /*0052*/ 	.byte	0x01
	.zero		1


	//----- nvinfo : EIATTR_MERCURY_ISA_VERSION
	.align		4
        /*0054*/ 	.byte	0x03, 0x5f
        /*0056*/ 	.short	0x0101


	//----- nvinfo : EIATTR_VRC_CTA_INIT_COUNT
	.align		4
        /*0058*/ 	.byte	0x02, 0x4a
	.zero		1
	.zero		1


	//----- nvinfo : EIATTR_EXIT_INSTR_OFFSETS
	.align		4
        /*005c*/ 	.byte	0x04, 0x1c
        /*005e*/ 	.short	(.L_35 - .L_34)


	//   ....[0]....
.L_34:
        /*0060*/ 	.word	0x00000680


	//   ....[1]....
        /*0064*/ 	.word	0x00000720


	//----- nvinfo : EIATTR_CRS_STACK_SIZE
	.align		4
.L_35:
        /*0068*/ 	.byte	0x04, 0x1e
        /*006a*/ 	.short	(.L_37 - .L_36)
.L_36:
        /*006c*/ 	.word	0x00000000


	//----- nvinfo : EIATTR_CBANK_PARAM_SIZE
	.align		4
.L_37:
        /*0070*/ 	.byte	0x03, 0x19
        /*0072*/ 	.short	0x0018


	//----- nvinfo : EIATTR_PARAM_CBANK
	.align		4
        /*0074*/ 	.byte	0x04, 0x0a
        /*0076*/ 	.short	(.L_39 - .L_38)
	.align		4
.L_38:
        /*0078*/ 	.word	index@(.nv.constant0._Z8calcNextPdS_ii)
        /*007c*/ 	.short	0x0380
        /*007e*/ 	.short	0x0018


	//----- nvinfo : EIATTR_SW_WAR
	.align		4
.L_39:
        /*0080*/ 	.byte	0x04, 0x36
        /*0082*/ 	.short	(.L_41 - .L_40)
.L_40:
        /*0084*/ 	.word	0x00000008
.L_41:


//--------------------- .nv.callgraph             --------------------------
	.section	.nv.callgraph,"",@"SHT_CUDA_CALLGRAPH"
	.align	4
	.sectionentsize	8
	.align		4
        /*0000*/ 	.word	0x00000000
	.align		4
        /*0004*/ 	.word	0xffffffff
	.align		4
        /*0008*/ 	.word	0x00000000
	.align		4
        /*000c*/ 	.word	0xfffffffe
	.align		4
        /*0010*/ 	.word	0x00000000
	.align		4
        /*0014*/ 	.word	0xfffffffd
	.align		4
        /*0018*/ 	.word	0x00000000
	.align		4
        /*001c*/ 	.word	0xfffffffc


//--------------------- .text._Z8find_maxPdS_     --------------------------
	.section	.text._Z8find_maxPdS_,"ax",@progbits
	.align	128
        .global         _Z8find_maxPdS_
        .type           _Z8find_maxPdS_,@function
        .size           _Z8find_maxPdS_,(.L_x_8 - _Z8find_maxPdS_)
        .other          _Z8find_maxPdS_,@"STO_CUDA_ENTRY STV_DEFAULT"
_Z8find_maxPdS_:
.text._Z8find_maxPdS_:
[----:B------:R-:W-:Y:S01]  /*0000*/  LDC R1, c[0x0][0x37c] ;  /* 0x0000df00ff017b82 */ /* 0x000fe20000000800 */
[----:B------:R-:W0:Y:S07]  /*0010*/  S2R R3, SR_TID.X ;  /* 0x0000000000037919 */ /* 0x000e2e0000002100 */
[----:B------:R-:W1:Y:S01]  /*0020*/  LDC.64 R28, c[0x0][0x380] ;  /* 0x0000e000ff1c7b82 */ /* 0x000e620000000a00 */
[----:B------:R-:W2:Y:S01]  /*0030*/  LDCU.64 UR8, c[0x0][0x358] ;  /* 0x00006b00ff0877ac */ /* 0x000ea20008000a00 */
[----:B------:R-:W0:Y:S02]  /*0040*/  S2R R0, SR_TID.Y ;  /* 0x0000000000007919 */ /* 0x000e240000002200 */
[----:B0-----:R-:W-:-:S04]  /*0050*/  IMAD R0, R3, 0x80, R0 ;  /* 0x0000008003007824 */ /* 0x001fc800078e0200 */
[----:B-1----:R-:W-:-:S05]  /*0060*/  IMAD.WIDE.U32 R28, R0, 0x8, R28 ;  /* 0x00000008001c7825 */ /* 0x002fca00078e001c */
[----:B--2---:R-:W2:Y:S04]  /*0070*/  LDG.E.64 R14, desc[UR8][R28.64] ;  /* 0x000000081c0e7981 */ /* 0x004ea8000c1e1b00 */
[----:B------:R-:W3:Y:S04]  /*0080*/  LDG.E.64 R10, desc[UR8][R28.64+0x200] ;  /* 0x000200081c0a7981 */ /* 0x000ee8000c1e1b00 */
[----:B------:R-:W4:Y:S04]  /*0090*/  LDG.E.64 R4, desc[UR8][R28.64+0x10000] ;  /* 0x010000081c047981 */ /* 0x000f28000c1e1b00 */
[----:B------:R-:W5:Y:S04]  /*00a0*/  LDG.E.64 R8, desc[UR8][R28.64+0x10200] ;  /* 0x010200081c087981 */ /* 0x000f68000c1e1b00 */
[----:B------:R-:W5:Y:S04]  /*00b0*/  LDG.E.64 R6, desc[UR8][R28.64+0x100] ;  /* 0x000100081c067981 */ /* 0x000f68000c1e1b00 */
[----:B------:R-:W5:Y:S04]  /*00c0*/  LDG.E.64 R16, desc[UR8][R28.64+0x300] ;  /* 0x000300081c107981 */ /* 0x000f68000c1e1b00 */
[----:B------:R-:W5:Y:S04]  /*00d0*/  LDG.E.64 R24, desc[UR8][R28.64+0x10100] ;  /* 0x010100081c187981 */ /* 0x000f68000c1e1b00 */
[----:B------:R-:W5:Y:S01]  /*00e0*/  LDG.E.64 R20, desc[UR8][R28.64+0x10300] ;  /* 0x010300081c147981 */ /* 0x000f62000c1e1b00 */
[----:B--2---:R-:W-:Y:S01]  /*00f0*/  IMAD.MOV.U32 R2, RZ, RZ, R15 ;  /* 0x000000ffff027224 */ /* 0x004fe200078e000f */
[----:B---3--:R-:W-:Y:S01]  /*0100*/  DSETP.MAX.AND P0, P1, R14, R10, PT ;  /* 0x0000000a0e00722a */ /* 0x008fe2000390f000 */
[----:B------:R-:W-:-:S05]  /*0110*/  IMAD.MOV.U32 R19, RZ, RZ, R11 ;  /* 0x000000ffff137224 */ /* 0x000fca00078e000b */
[----:B------:R-:W-:Y:S01]  /*0120*/  FSEL R13, R2, R19, P0 ;  /* 0x00000013020d7208 */ /* 0x000fe20000000000 */
[----:B----4-:R-:W-:Y:S01]  /*0130*/  IMAD.MOV.U32 R2, RZ, RZ, R5 ;  /* 0x000000ffff027224 */ /* 0x010fe200078e0005 */
[----:B-----5:R-:W-:Y:S01]  /*0140*/  DSETP.MAX.AND P2, P3, R4, R8, PT ;  /* 0x000000080400722a */ /* 0x020fe20003b4f000 */
[----:B------:R-:W-:Y:S01]  /*0150*/  IMAD.MOV.U32 R11, RZ, RZ, R9 ;  /* 0x000000ffff0b7224 */ /* 0x000fe200078e0009 */
[----:B------:R-:W-:-:S04]  /*0160*/  SEL R10, R14, R10, P0 ;  /* 0x0000000a0e0a7207 */ /* 0x000fc80000000000 */
[----:B------:R-:W-:Y:S02]  /*0170*/  FSEL R15, R2, R11, P2 ;  /* 0x0000000b020f7208 */ /* 0x000fe40001000000 */
[----:B------:R-:W-:Y:S02]  /*0180*/  @P1 LOP3.LUT R13, R19, 0x80000, RZ, 0xfc, !PT ;  /* 0x00080000130d1812 */ /* 0x000fe400078efcff */
[----:B------:R-:W-:Y:S01]  /*0190*/  SEL R4, R4, R8, P2 ;  /* 0x0000000804047207 */ /* 0x000fe20001000000 */
[----:B------:R-:W-:Y:S01]  /*01a0*/  IMAD.MOV.U32 R2, RZ, RZ, R10 ;  /* 0x000000ffff027224 */ /* 0x000fe200078e000a */
[----:B------:R-:W2:Y:S02]  /*01b0*/  LDG.E.64 R8, desc[UR8][R28.64+0x8200] ;  /* 0x008200081c087981 */ /* 0x000ea4000c1e1b00 */
[----:B------:R-:W-:Y:S01]  /*01c0*/  @P3 LOP3.LUT R15, R11, 0x80000, RZ, 0xfc, !PT ;  /* 0x000800000b0f3812 */ /* 0x000fe200078efcff */
[----:B------:R-:W-:-:S04]  /*01d0*/  IMAD.MOV.U32 R11, RZ, RZ, R13 ;  /* 0x000000ffff0b7224 */ /* 0x000fc800078e000d */
[----:B------:R-:W-:Y:S02]  /*01e0*/  IMAD.MOV.U32 R5, RZ, RZ, R15 ;  /* 0x000000ffff057224 */ /* 0x000fe400078e000f */
[----:B------:R-:W-:Y:S01]  /*01f0*/  IMAD.MOV.U32 R13, RZ, RZ, R4 ;  /* 0x000000ffff0d7224 */ /* 0x000fe200078e0004 */
[----:B------:R-:W2:Y:S01]  /*0200*/  LDG.E.64 R14, desc[UR8][R28.64+0x8000] ;  /* 0x008000081c0e7981 */ /* 0x000ea2000c1e1b00 */
[----:B------:R-:W-:Y:S02]  /*0210*/  IMAD.MOV.U32 R18, RZ, RZ, R5 ;  /* 0x000000ffff127224 */ /* 0x000fe400078e0005 */
[----:B------:R-:W-:-:S06]  /*0220*/  DSETP.MAX.AND P0, P1, R10, R4, PT ;  /* 0x000000040a00722a */ /* 0x000fcc000390f000 */
[----:B------:R-:W-:Y:S02]  /*0230*/  SEL R4, R2, R13, P0 ;  /* 0x0000000d02047207 */ /* 0x000fe40000000000 */
[----:B------:R-:W-:Y:S01]  /*0240*/  FSEL R5, R11, R18, P0 ;  /* 0x000000120b057208 */ /* 0x000fe20000000000 */
[----:B------:R-:W3:Y:S01]  /*0250*/  LDG.E.64 R12, desc[UR8][R28.64+0x18000] ;  /* 0x018000081c0c7981 */ /* 0x000ee2000c1e1b00 */
[----:B------:R-:W-:-:S03]  /*0260*/  DSETP.MAX.AND P0, P2, R6, R16, PT ;  /* 0x000000100600722a */ /* 0x000fc60003a0f000 */
[----:B------:R-:W3:Y:S01]  /*0270*/  LDG.E.64 R10, desc[UR8][R28.64+0x18200] ;  /* 0x018200081c0a7981 */ /* 0x000ee2000c1e1b00 */
[----:B------:R-:W-:Y:S02]  /*0280*/  IMAD.MOV.U32 R2, RZ, RZ, R6 ;  /* 0x000000ffff027224 */ /* 0x000fe400078e0006 */
[----:B------:R-:W-:Y:S02]  /*0290*/  IMAD.MOV.U32 R23, RZ, RZ, R16 ;  /* 0x000000ffff177224 */ /* 0x000fe400078e0010 */
[----:B------:R-:W-:Y:S01]  /*02a0*/  IMAD.MOV.U32 R22, RZ, RZ, R17 ;  /* 0x000000ffff167224 */ /* 0x000fe200078e0011 */
[----:B------:R-:W-:Y:S01]  /*02b0*/  @P1 LOP3.LUT R5, R18, 0x80000, RZ, 0xfc, !PT ;  /* 0x0008000012051812 */ /* 0x000fe200078efcff */
[----:B------:R-:W4:Y:S01]  /*02c0*/  LDG.E.64 R16, desc[UR8][R28.64+0x8100] ;  /* 0x008100081c107981 */ /* 0x000f22000c1e1b00 */
[----:B------:R-:W-:Y:S01]  /*02d0*/  SEL R6, R2, R23, P0 ;  /* 0x0000001702067207 */ /* 0x000fe20000000000 */
[----:B------:R-:W-:Y:S01]  /*02e0*/  IMAD.MOV.U32 R2, RZ, RZ, R24 ;  /* 0x000000ffff027224 */ /* 0x000fe200078e0018 */
[----:B------:R-:W-:Y:S01]  /*02f0*/  FSEL R7, R7, R22, P0 ;  /* 0x0000001607077208 */ /* 0x000fe20000000000 */
[----:B------:R-:W4:Y:S01]  /*0300*/  LDG.E.64 R18, desc[UR8][R28.64+0x8300] ;  /* 0x008300081c127981 */ /* 0x000f22000c1e1b00 */
[----:B------:R-:W-:Y:S01]  /*0310*/  DSETP.MAX.AND P0, P1, R24, R20, PT ;  /* 0x000000141800722a */ /* 0x000fe2000390f000 */
[----:B------:R-:W-:Y:S01]  /*0320*/  @P2 LOP3.LUT R7, R22, 0x80000, RZ, 0xfc, !PT ;  /* 0x0008000016072812 */ /* 0x000fe200078efcff */
[----:B------:R-:W-:Y:S01]  /*0330*/  IMAD.MOV.U32 R24, RZ, RZ, R20 ;  /* 0x000000ffff187224 */ /* 0x000fe200078e0014 */
[----:B------:R-:W5:Y:S01]  /*0340*/  LDG.E.64 R22, desc[UR8][R28.64+0x18300] ;  /* 0x018300081c167981 */ /* 0x000f62000c1e1b00 */
[----:B------:R-:W-:-:S03]  /*0350*/  IMAD.MOV.U32 R26, RZ, RZ, R21 ;  /* 0x000000ffff1a7224 */ /* 0x000fc600078e0015 */
[----:B------:R-:W5:Y:S01]  /*0360*/  LDG.E.64 R20, desc[UR8][R28.64+0x18100] ;  /* 0x018100081c147981 */ /* 0x000f62000c1e1b00 */
[----:B------:R-:W0:Y:S01]  /*0370*/  S2UR UR5, SR_CgaCtaId ;  /* 0x00000000000579c3 */ /* 0x000e220000008800 */
[----:B------:R-:W-:Y:S01]  /*0380*/  UMOV UR4, 0x400 ;  /* 0x0000040000047882 */ /* 0x000fe20000000000 */
[----:B------:R-:W-:Y:S02]  /*0390*/  FSEL R25, R25, R26, P0 ;  /* 0x0000001a19197208 */ /* 0x000fe40000000000 */
[----:B------:R-:W-:Y:S02]  /*03a0*/  SEL R24, R2, R24, P0 ;  /* 0x0000001802187207 */ /* 0x000fe40000000000 */
[----:B------:R-:W-:Y:S01]  /*03b0*/  @P1 LOP3.LUT R25, R26, 0x80000, RZ, 0xfc, !PT ;  /* 0x000800001a191812 */ /* 0x000fe200078efcff */
[----:B------:R-:W-:Y:S02]  /*03c0*/  IMAD R0, R3, -0x40, R0 ;  /* 0xffffffc003007824 */ /* 0x000fe400078e0200 */
[----:B------:R-:W-:-:S03]  /*03d0*/  IMAD.MOV.U32 R2, RZ, RZ, R6 ;  /* 0x000000ffff027224 */ /* 0x000fc600078e0006 */
[----:B------:R-:W-:Y:S01]  /*03e0*/  DSETP.MAX.AND P0, P1, R6, R24, PT ;  /* 0x000000180600722a */ /* 0x000fe2000390f000 */
[----:B0-----:R-:W-:-:S06]  /*03f0*/  ULEA UR6, UR5, UR4, 0x18 ;  /* 0x0000000405067291 */ /* 0x001fcc000f8ec0ff */
[----:B------:R-:W-:-:S05]  /*0400*/  LEA R27, R0, UR6, 0x3 ;  /* 0x00000006001b7c11 */ /* 0x000fca000f8e18ff */
[----:B------:R0:W-:Y:S01]  /*0410*/  STS.64 [R27], R4 ;  /* 0x000000041b007388 */ /* 0x0001e20000000a00 */
[----:B------:R-:W-:Y:S01]  /*0420*/  IMAD R0, R3, -0x20, R0 ;  /* 0xffffffe003007824 */ /* 0x000fe200078e0200 */
[----:B------:R-:W-:-:S04]  /*0430*/  UIADD3 UR4, UPT, UPT, UR4, 0x8000, URZ ;  /* 0x0000800004047890 */ /* 0x000fc8000fffe0ff */
[----:B------:R-:W-:Y:S01]  /*0440*/  ULEA UR4, UR5, UR4, 0x18 ;  /* 0x0000000405047291 */ /* 0x000fe2000f8ec0ff */
[----:B--2---:R-:W-:Y:S01]  /*0450*/  DSETP.MAX.AND P2, P3, R14, R8, PT ;  /* 0x000000080e00722a */ /* 0x004fe20003b4f000 */
[----:B------:R-:W-:Y:S02]  /*0460*/  IMAD.MOV.U32 R6, RZ, RZ, R14 ;  /* 0x000000ffff067224 */ /* 0x000fe400078e000e */
[----:B------:R-:W-:-:S03]  /*0470*/  IMAD.MOV.U32 R14, RZ, RZ, R9 ;  /* 0x000000ffff0e7224 */ /* 0x000fc600078e0009 */
[----:B0-----:R-:W-:Y:S02]  /*0480*/  SEL R4, R6, R8, P2 ;  /* 0x0000000806047207 */ /* 0x001fe40001000000 */
[----:B------:R-:W-:Y:S01]  /*0490*/  FSEL R5, R15, R14, P2 ;  /* 0x0000000e0f057208 */ /* 0x000fe20001000000 */
[----:B---3--:R-:W-:Y:S01]  /*04a0*/  DSETP.MAX.AND P4, P5, R12, R10, PT ;  /* 0x0000000a0c00722a */ /* 0x008fe20003d8f000 */
[----:B------:R-:W-:Y:S02]  /*04b0*/  IMAD.MOV.U32 R6, RZ, RZ, R13 ;  /* 0x000000ffff067224 */ /* 0x000fe400078e000d */
[----:B------:R-:W-:Y:S02]  /*04c0*/  IMAD.MOV.U32 R15, RZ, RZ, R11 ;  /* 0x000000ffff0f7224 */ /* 0x000fe400078e000b */
[----:B------:R-:W-:Y:S02]  /*04d0*/  @P3 LOP3.LUT R5, R14, 0x80000, RZ, 0xfc, !PT ;  /* 0x000800000e053812 */ /* 0x000fe400078efcff */
[----:B------:R-:W-:-:S02]  /*04e0*/  SEL R8, R12, R10, P4 ;  /* 0x0000000a0c087207 */ /* 0x000fc40002000000 */
[----:B------:R-:W-:Y:S01]  /*04f0*/  FSEL R9, R6, R15, P4 ;  /* 0x0000000f06097208 */ /* 0x000fe20002000000 */
[----:B----4-:R-:W-:-:S04]  /*0500*/  DSETP.MAX.AND P2, P3, R16, R18, PT ;  /* 0x000000121000722a */ /* 0x010fc80003b4f000 */
[----:B------:R-:W-:Y:S01]  /*0510*/  @P5 LOP3.LUT R9, R15, 0x80000, RZ, 0xfc, !PT ;  /* 0x000800000f095812 */ /* 0x000fe200078efcff */
[----:B------:R-:W-:Y:S01]  /*0520*/  IMAD.MOV.U32 R10, RZ, RZ, R19 ;  /* 0x000000ffff0a7224 */ /* 0x000fe200078e0013 */
[----:B-----5:R-:W-:-:S04]  /*0530*/  DSETP.MAX.AND P5, P4, R20, R22, PT ;  /* 0x000000161400722a */ /* 0x020fc80003caf000 */
[----:B------:R-:W-:Y:S01]  /*0540*/  FSEL R11, R17, R10, P2 ;  /* 0x0000000a110b7208 */ /* 0x000fe20001000000 */
[----:B------:R-:W-:Y:S02]  /*0550*/  IMAD.MOV.U32 R13, RZ, RZ, R22 ;  /* 0x000000ffff0d7224 */ /* 0x000fe400078e0016 */
[----:B------:R-:W-:Y:S01]  /*0560*/  IMAD.MOV.U32 R14, RZ, RZ, R25 ;  /* 0x000000ffff0e7224 */ /* 0x000fe200078e0019 */
[----:B------:R-:W-:Y:S01]  /*0570*/  @P3 LOP3.LUT R11, R10, 0x80000, RZ, 0xfc, !PT ;  /* 0x000800000a0b3812 */ /* 0x000fe200078efcff */
[----:B------:R-:W-:Y:S01]  /*0580*/  IMAD.MOV.U32 R10, RZ, RZ, R20 ;  /* 0x000000ffff0a7224 */ /* 0x000fe200078e0014 */
[----:B------:R-:W-:Y:S01]  /*0590*/  FSEL R21, R21, R23, P5 ;  /* 0x0000001715157208 */ /* 0x000fe20002800000 */
[----:B------:R-:W-:-:S03]  /*05a0*/  IMAD.MOV.U32 R6, RZ, RZ, R16 ;  /* 0x000000ffff067224 */ /* 0x000fc600078e0010 */
[----:B------:R-:W-:Y:S02]  /*05b0*/  SEL R10, R10, R13, P5 ;  /* 0x0000000d0a0a7207 */ /* 0x000fe40002800000 */
[----:B------:R-:W-:Y:S02]  /*05c0*/  @P4 LOP3.LUT R21, R23, 0x80000, RZ, 0xfc, !PT ;  /* 0x0008000017154812 */ /* 0x000fe400078efcff */
[----:B------:R-:W-:Y:S01]  /*05d0*/  FSEL R13, R7, R14, P0 ;  /* 0x0000000e070d7208 */ /* 0x000fe20000000000 */
[----:B------:R-:W-:Y:S01]  /*05e0*/  IMAD.MOV.U32 R7, RZ, RZ, R11 ;  /* 0x000000ffff077224 */ /* 0x000fe200078e000b */
[----:B------:R-:W-:Y:S01]  /*05f0*/  SEL R6, R6, R18, P2 ;  /* 0x0000001206067207 */ /* 0x000fe20001000000 */
[----:B------:R-:W-:Y:S01]  /*0600*/  IMAD.MOV.U32 R11, RZ, RZ, R21 ;  /* 0x000000ffff0b7224 */ /* 0x000fe200078e0015 */
[----:B------:R-:W-:Y:S01]  /*0610*/  SEL R12, R2, R24, P0 ;  /* 0x00000018020c7207 */ /* 0x000fe20000000000 */
[----:B------:R-:W-:Y:S01]  /*0620*/  DSETP.MAX.AND P2, P3, R4, R8, PT ;  /* 0x000000080400722a */ /* 0x000fe20003b4f000 */
[----:B------:R-:W-:Y:S01]  /*0630*/  @P1 LOP3.LUT R13, R14, 0x80000, RZ, 0xfc, !PT ;  /* 0x000800000e0d1812 */ /* 0x000fe200078efcff */
[----:B------:R-:W-:-:S02]  /*0640*/  IMAD.MOV.U32 R2, RZ, RZ, R5 ;  /* 0x000000ffff027224 */ /* 0x000fc400078e0005 */
[----:B------:R-:W-:Y:S01]  /*0650*/  DSETP.MAX.AND P0, P1, R6, R10, PT ;  /* 0x0000000a0600722a */ /* 0x000fe2000390f000 */
[----:B------:R-:W-:Y:S02]  /*0660*/  IMAD.MOV.U32 R15, RZ, RZ, R9 ;  /* 0x000000ffff0f7224 */ /* 0x000fe400078e0009 */
[----:B------:R-:W-:-:S03]  /*0670*/  IMAD.MOV.U32 R5, RZ, RZ, R11 ;  /* 0x000000ffff057224 */ /* 0x000fc600078e000b */
[----:B------:R-:W-:Y:S01]  /*0680*/  FSEL R17, R2, R15, P2 ;  /* 0x0000000f02117208 */ /* 0x000fe20001000000 */
[----:B------:R-:W-:-:S03]  /*0690*/  IMAD.MOV.U32 R2, RZ, RZ, R7 ;  /* 0x000000ffff027224 */ /* 0x000fc600078e0007 */
[----:B------:R-:W-:Y:S02]  /*06a0*/  @P3 LOP3.LUT R17, R15, 0x80000, RZ, 0xfc, !PT ;  /* 0x000800000f113812 */ /* 0x000fe400078efcff */
[----:B------:R-:W-:Y:S02]  /*06b0*/  FSEL R9, R2, R5, P0 ;  /* 0x0000000502097208 */ /* 0x000fe40000000000 */
[----:B------:R-:W-:Y:S01]  /*06c0*/  @P1 LOP3.LUT R9, R5, 0x80000, RZ, 0xfc, !PT ;  /* 0x0008000005091812 */ /* 0x000fe200078efcff */
[----:B------:R-:W-:Y:S01]  /*06d0*/  IMAD.MOV.U32 R5, RZ, RZ, R17 ;  /* 0x000000ffff057224 */ /* 0x000fe200078e0011 */
[----:B------:R-:W-:Y:S02]  /*06e0*/  SEL R4, R4, R8, P2 ;  /* 0x0000000804047207 */ /* 0x000fe40001000000 */
[----:B------:R-:W-:Y:S01]  /*06f0*/  SEL R10, R6, R10, P0 ;  /* 0x0000000a060a7207 */ /* 0x000fe20000000000 */
[----:B------:R-:W-:Y:S01]  /*0700*/  IMAD.MOV.U32 R11, RZ, RZ, R9 ;  /* 0x000000ffff0b7224 */ /* 0x000fe200078e0009 */
[----:B------:R-:W-:Y:S04]  /*0710*/  STS.64 [R27+0x100], R12 ;  /* 0x0001000c1b007388 */ /* 0x000fe80000000a00 */
[----:B------:R-:W-:Y:S04]  /*0720*/  STS.64 [R27+0x4000], R4 ;  /* 0x004000041b007388 */ /* 0x000fe80000000a00 */
[----:B------:R-:W-:Y:S01]  /*0730*/  STS.64 [R27+0x4100], R10 ;  /* 0x0041000a1b007388 */ /* 0x000fe20000000a00 */
[----:B------:R-:W-:Y:S06]  /*0740*/  BAR.SYNC.DEFER_BLOCKING 0x0 ;  /* 0x0000000000007b1d */ /* 0x000fec0000010000 */
[----:B------:R-:W-:Y:S04]  /*0750*/  LDS.64 R8, [R27+0x4000] ;  /* 0x004000001b087984 */ /* 0x000fe80000000a00 */
[----:B------:R-:W0:Y:S04]  /*0760*/  LDS.64 R6, [R27+0x4100] ;  /* 0x004100001b067984 */ /* 0x000e280000000a00 */
[----:B------:R-:W1:Y:S04]  /*0770*/  LDS.64 R14, [R27] ;  /* 0x000000001b0e7984 */ /* 0x000e680000000a00 */
[----:B------:R-:W2:Y:S01]  /*0780*/  LDS.64 R16, [R27+0x100] ;  /* 0x000100001b107984 */ /* 0x000ea20000000a00 */
[----:B0-----:R-:W-:Y:S01]  /*0790*/  DSETP.MAX.AND P2, P3, R8, R6, PT ;  /* 0x000000060800722a */ /* 0x001fe20003b4f000 */
[----:B-1----:R-:W-:Y:S01]  /*07a0*/  IMAD.MOV.U32 R2, RZ, RZ, R14 ;  /* 0x000000ffff027224 */ /* 0x002fe200078e000e */
[----:B--2---:R-:W-:Y:S01]  /*07b0*/  DSETP.MAX.AND P0, P1, R14, R16, PT ;  /* 0x000000100e00722a */ /* 0x004fe2000390f000 */
[----:B------:R-:W-:-:S02]  /*07c0*/  IMAD.MOV.U32 R5, RZ, RZ, R16 ;  /* 0x000000ffff057224 */ /* 0x000fc400078e0010 */
[----:B------:R-:W-:-:S03]  /*07d0*/  IMAD.MOV.U32 R11, RZ, RZ, R7 ;  /* 0x000000ffff0b7224 */ /* 0x000fc600078e0007 */
[----:B------:R-:W-:Y:S01]  /*07e0*/  SEL R4, R2, R5, P0 ;  /* 0x0000000502047207 */ /* 0x000fe20000000000 */
[----:B------:R-:W-:-:S05]  /*07f0*/  IMAD.MOV.U32 R2, RZ, RZ, R9 ;  /* 0x000000ffff027224 */ /* 0x000fca00078e0009 */
[----:B------:R-:W-:Y:S02]  /*0800*/  FSEL R13, R2, R11, P2 ;  /* 0x0000000b020d7208 */ /* 0x000fe40001000000 */
[----:B------:R-:W-:Y:S02]  /*0810*/  @P3 LOP3.LUT R13, R11, 0x80000, RZ, 0xfc, !PT ;  /* 0x000800000b0d3812 */ /* 0x000fe400078efcff */
[----:B------:R-:W-:Y:S02]  /*0820*/  FSEL R5, R15, R17, P0 ;  /* 0x000000110f057208 */ /* 0x000fe40000000000 */
[----:B------:R-:W-:Y:S01]  /*0830*/  @P1 LOP3.LUT R5, R17, 0x80000, RZ, 0xfc, !PT ;  /* 0x0008000011051812 */ /* 0x000fe200078efcff */
[----:B------:R-:W-:Y:S01]  /*0840*/  IMAD.MOV.U32 R7, RZ, RZ, R13 ;  /* 0x000000ffff077224 */ /* 0x000fe200078e000d */
[----:B------:R-:W-:-:S06]  /*0850*/  SEL R6, R8, R6, P2 ;  /* 0x0000000608067207 */ /* 0x000fcc0001000000 */
[----:B------:R-:W-:Y:S01]  /*0860*/  DSETP.MAX.AND P0, P2, R4, R6, PT ;  /* 0x000000060400722a */ /* 0x000fe20003a0f000 */
[----:B------:R-:W-:Y:S02]  /*0870*/  IMAD.MOV.U32 R2, RZ, RZ, R5 ;  /* 0x000000ffff027224 */ /* 0x000fe400078e0005 */
[----:B------:R-:W-:-:S05]  /*0880*/  IMAD.MOV.U32 R3, RZ, RZ, R7 ;  /* 0x000000ffff037224 */ /* 0x000fca00078e0007 */
[----:B------:R-:W-:-:S06]  /*0890*/  FSEL R9, R2, R3, P0 ;  /* 0x0000000302097208 */ /* 0x000fcc0000000000 */
[----:B------:R-:W-:Y:S02]  /*08a0*/  @P2 LOP3.LUT R9, R3, 0x80000, RZ, 0xfc, !PT ;  /* 0x0008000003092812 */ /* 0x000fe400078efcff */
[----:B------:R-:W-:Y:S02]  /*08b0*/  SEL R4, R4, R6, P0 ;  /* 0x0000000604047207 */ /* 0x000fe40000000000 */
[----:B------:R-:W-:Y:S01]  /*08c0*/  LEA R2, R0, UR4, 0x3 ;  /* 0x0000000400027c11 */ /* 0x000fe2000f8e18ff */
[----:B------:R-:W-:-:S05]  /*08d0*/  IMAD.MOV.U32 R5, RZ, RZ, R9 ;  /* 0x000000ffff057224 */ /* 0x000fca00078e0009 */
[----:B------:R-:W-:Y:S01]  /*08e0*/  STS.64 [R2], R4 ;  /* 0x0000000402007388 */ /* 0x000fe20000000a00 */
[----:B------:R-:W-:Y:S01]  /*08f0*/  BAR.SYNC.DEFER_BLOCKING 0x0 ;  /* 0x0000000000007b1d */ /* 0x000fe20000010000 */
[----:B------:R-:W-:-:S13]  /*0900*/  ISETP.GT.U32.AND P1, PT, R0, 0x1ff, PT ;  /* 0x000001ff0000780c */ /* 0x000fda0003f24070 */
[----:B------:R-:W0:Y:S04]  /*0910*/  @!P1 LDS.64 R6, [R2] ;  /* 0x0000000002069984 */ /* 0x000e280000000a00 */
[----:B------:R-:W1:Y:S01]  /*0920*/  @!P1 LDS.64 R8, [R2+0x1000] ;  /* 0x0010000002089984 */ /* 0x000e620000000a00 */
[----:B------:R-:W-:Y:S01]  /*0930*/  ISETP.GT.U32.AND P0, PT, R0, 0xff, PT ;  /* 0x000000ff0000780c */ /* 0x000fe20003f04070 */
[----:B0-----:R-:W-:Y:S01]  /*0940*/  @!P1 IMAD.MOV.U32 R3, RZ, RZ, R7 ;  /* 0x000000ffff039224 */ /* 0x001fe200078e0007 */
[----:B-1----:R-:W-:Y:S01]  /*0950*/  @!P1 DSETP.MAX.AND P2, P3, R6, R8, PT ;  /* 0x000000080600922a */ /* 0x002fe20003b4f000 */
[----:B------:R-:W-:-:S05]  /*0960*/  @!P1 IMAD.MOV.U32 R10, RZ, RZ, R9 ;  /* 0x000000ffff0a9224 */ /* 0x000fca00078e0009 */
[----:B------:R-:W-:Y:S02]  /*0970*/  @!P1 FSEL R3, R3, R10, P2 ;  /* 0x0000000a03039208 */ /* 0x000fe40001000000 */
[----:B------:R-:W-:Y:S02]  /*0980*/  @!P1 LOP3.LUT R10, R10, 0x80000, RZ, 0xfc, !PT ;  /* 0x000800000a0a9812 */ /* 0x000fe400078efcff */
[----:B------:R-:W-:Y:S02]  /*0990*/  @!P1 SEL R4, R6, R8, P2 ;  /* 0x0000000806049207 */ /* 0x000fe40001000000 */
[----:B------:R-:W-:-:S05]  /*09a0*/  @!P1 SEL R5, R10, R3, P3 ;  /* 0x000000030a059207 */ /* 0x000fca0001800000 */
[----:B------:R-:W-:Y:S01]  /*09b0*/  @!P1 STS.64 [R2], R4 ;  /* 0x0000000402009388 */ /* 0x000fe20000000a00 */
[----:B------:R-:W-:Y:S06]  /*09c0*/  BAR.SYNC.DEFER_BLOCKING 0x0 ;  /* 0x0000000000007b1d */ /* 0x000fec0000010000 */
        /* <DEDUP_REMOVED lines=86> */
[----:B------:R-:W-:Y:S01]  /*0f30*/  ISETP.NE.AND P0, PT, R0, RZ, PT ;  /* 0x000000ff0000720c */ /* 0x000fe20003f05270 */
        /* <DEDUP_REMOVED lines=10> */
[----:B------:R-:W1:Y:S01]  /*0fe0*/  @!P0 LDS.64 R8, [UR6+0x8008] ;  /* 0x00800806ff088984 */ /* 0x000e620008000a00 */
[----:B0-----:R-:W-:Y:S01]  /*0ff0*/  @!P0 IMAD.MOV.U32 R0, RZ, RZ, R7 ;  /* 0x000000ffff008224 */ /* 0x001fe200078e0007 */
[----:B-1----:R-:W-:Y:S01]  /*1000*/  @!P0 DSETP.MAX.AND P1, P2, R6, R8, PT ;  /* 0x000000080600822a */ /* 0x002fe20003a2f000 */
[----:B------:R-:W-:-:S05]  /*1010*/  @!P0 IMAD.MOV.U32 R3, RZ, RZ, R9 ;  /* 0x000000ffff038224 */ /* 0x000fca00078e0009 */
[----:B------:R-:W-:Y:S02]  /*1020*/  @!P0 FSEL R0, R0, R3, P1 ;  /* 0x0000000300008208 */ /* 0x000fe40000800000 */
[----:B------:R-:W-:Y:S02]  /*1030*/  @!P0 LOP3.LUT R3, R3, 0x80000, RZ, 0xfc, !PT ;  /* 0x0008000003038812 */ /* 0x000fe400078efcff */
[----:B------:R-:W-:Y:S02]  /*1040*/  @!P0 SEL R4, R6, R8, P1 ;  /* 0x0000000806048207 */ /* 0x000fe40000800000 */
[----:B------:R-:W-:-:S05]  /*1050*/  @!P0 SEL R5, R3, R0, P2 ;  /* 0x0000000003058207 */ /* 0x000fca0001000000 */
[----:B------:R0:W-:Y:S01]  /*1060*/  @!P0 STS.64 [R2], R4 ;  /* 0x0000000402008388 */ /* 0x0001e20000000a00 */
[----:B------:R-:W-:Y:S06]  /*1070*/  BAR.SYNC.DEFER_BLOCKING 0x0 ;  /* 0x0000000000007b1d */ /* 0x000fec0000010000 */
[----:B------:R-:W-:Y:S05]  /*1080*/  @P0 EXIT ;  /* 0x000000000000094d */ /* 0x000fea0003800000 */
[----:B0-----:R-:W0:Y:S01]  /*1090*/  LDS.64 R2, [UR6+0x8000] ;  /* 0x00800006ff027984 */ /* 0x001e220008000a00 */
[----:B------:R-:W0:Y:S03]  /*10a0*/  LDC.64 R4, c[0x0][0x388] ;  /* 0x0000e200ff047b82 */ /* 0x000e260000000a00 */
[----:B0-----:R-:W-:Y:S01]  /*10b0*/  STG.E.64 desc[UR8][R4.64], R2 ;  /* 0x0000000204007986 */ /* 0x001fe2000c101b08 */
[----:B------:R-:W-:Y:S05]  /*10c0*/  EXIT ;  /* 0x000000000000794d */ /* 0x000fea0003800000 */
.L_x_0:
[----:B------:R-:W-:-:S00]  /*10d0*/  BRA `(.L_x_0) ;  /* 0xfffffffc00fc7947 */ /* 0x000fc0000383ffff */
[----:B------:R-:W-:-:S00]  /*10e0*/  NOP ;  /* 0x0000000000007918 */ /* 0x000fc00000000000 */
        /* <DEDUP_REMOVED lines=9> */
.L_x_8:


//--------------------- .text._Z8calcNextPdS_ii   --------------------------
	.section	.text._Z8calcNextPdS_ii,"ax",@progbits
	.align	128
        .global         _Z8calcNextPdS_ii
        .type           _Z8calcNextPdS_ii,@function
        .size           _Z8calcNextPdS_ii,(.L_x_9 - _Z8calcNextPdS_ii)
        .other          _Z8calcNextPdS_ii,@"STO_CUDA_ENTRY STV_DEFAULT"
_Z8calcNextPdS_ii:
.text._Z8calcNextPdS_ii:
[----:B------:R-:W-:Y:S08]  /*0000*/  LDC R1, c[0x0][0x37c] ;  /* 0x0000df00ff017b82 */ /* 0x000ff00000000800 */
[----:B------:R-:W0:Y:S01]  /*0010*/  LDC R14, c[0x0][0x360] ;  /* 0x0000d800ff0e7b82 */ /* 0x000e220000000800 */
[----:B------:R-:W1:Y:S01]  /*0020*/  S2R R16, SR_TID.X ;  /* 0x0000000000107919 */ /* 0x000e620000002100 */
[----:B------:R-:W-:Y:S01]  /*0030*/  UMOV UR5, 0x400 ;  /* 0x0000040000057882 */ /* 0x000fe20000000000 */
[----:B------:R-:W2:Y:S01]  /*0040*/  LDCU.64 UR6, c[0x0][0x358] ;  /* 0x00006b00ff0677ac */ /* 0x000ea20008000a00 */
[----:B------:R-:W-:Y:S01]  /*0050*/  BSSY.RECONVERGENT B0, `(.L_x_1) ;  /* 0x0000034000007945 */ /* 0x000fe20003800200 */
[----:B------:R-:W1:Y:S01]  /*0060*/  S2R R21, SR_TID.Y ;  /* 0x0000000000157919 */ /* 0x000e620000002200 */
[----:B------:R-:W-:-:S02]  /*0070*/  UIADD3 UR4, UPT, UPT, UR5, 0x2420, URZ ;  /* 0x0000242005047890 */ /* 0x000fc4000fffe0ff */
[----:B------:R-:W0:Y:S01]  /*0080*/  LDC R17, c[0x0][0x364] ;  /* 0x0000d900ff117b82 */ /* 0x000e220000000800 */
[----:B------:R-:W3:Y:S07]  /*0090*/  S2R R0, SR_CTAID.Y ;  /* 0x0000000000007919 */ /* 0x000eee0000002600 */
[----:B------:R-:W4:Y:S08]  /*00a0*/  S2UR UR9, SR_CTAID.X ;  /* 0x00000000000979c3 */ /* 0x000f300000002500 */
[----:B------:R-:W5:Y:S08]  /*00b0*/  LDC.64 R2, c[0x0][0x390] ;  /* 0x0000e400ff027b82 */ /* 0x000f700000000a00 */
[----:B------:R-:W2:Y:S01]  /*00c0*/  S2UR UR8, SR_CgaCtaId ;  /* 0x00000000000879c3 */ /* 0x000ea20000008800 */
[----:B0-----:R-:W-:-:S02]  /*00d0*/  IMAD R6, R14, R17, RZ ;  /* 0x000000110e067224 */ /* 0x001fc400078e02ff */
[----:B------:R-:W-:Y:S02]  /*00e0*/  VIADD R20, R17, 0x2 ;  /* 0x0000000211147836 */ /* 0x000fe40000000000 */
[----:B------:R0:W2:Y:S01]  /*00f0*/  I2F.F64.U32 R4, R6 ;  /* 0x0000000600047312 */ /* 0x0000a20000201800 */
[--C-:B-1----:R-:W-:Y:S02]  /*0100*/  IMAD R12, R16, 0x20, R21.reuse ;  /* 0x00000020100c7824 */ /* 0x102fe400078e0215 */
[----:B----4-:R-:W-:Y:S02]  /*0110*/  IMAD R14, R14, UR9, R16 ;  /* 0x000000090e0e7c24 */ /* 0x010fe4000f8e0210 */
[----:B---3--:R-:W-:Y:S01]  /*0120*/  IMAD R15, R0, R17, R21 ;  /* 0x00000011000f7224 */ /* 0x008fe200078e0215 */
[----:B------:R-:W-:Y:S01]  /*0130*/  ISETP.NE.AND P1, PT, R12, RZ, PT ;  /* 0x000000ff0c00720c */ /* 0x000fe20003f25270 */
[----:B-----5:R-:W-:Y:S02]  /*0140*/  VIADD R7, R3, 0xffffffff ;  /* 0xffffffff03077836 */ /* 0x020fe40000000000 */
[----:B0-----:R-:W-:Y:S01]  /*0150*/  VIADD R6, R2, 0xffffffff ;  /* 0xffffffff02067836 */ /* 0x001fe20000000000 */
[----:B--2---:R-:W-:-:S02]  /*0160*/  DMUL R4, R4, 0.5 ;  /* 0x3fe0000004047828 */ /* 0x004fc40000000000 */
[----:B------:R-:W-:Y:S01]  /*0170*/  ISETP.GE.AND P0, PT, R14, R7, PT ;  /* 0x000000070e00720c */ /* 0x000fe20003f06270 */
[----:B------:R-:W-:-:S03]  /*0180*/  ULEA UR4, UR8, UR4, 0x18 ;  /* 0x0000000408047291 */ /* 0x000fc6000f8ec0ff */
[----:B------:R-:W-:Y:S01]  /*0190*/  ISETP.GT.AND P0, PT, R14, RZ, !P0 ;  /* 0x000000ff0e00720c */ /* 0x000fe20004704270 */
[----:B------:R-:W0:Y:S03]  /*01a0*/  F2I.F64.TRUNC R3, R4 ;  /* 0x0000000400037311 */ /* 0x000e26000030d100 */
[C---:B------:R-:W-:Y:S02]  /*01b0*/  ISETP.NE.AND P0, PT, R15.reuse, RZ, P0 ;  /* 0x000000ff0f00720c */ /* 0x040fe40000705270 */
[----:B------:R-:W-:Y:S02]  /*01c0*/  LEA R13, R12, UR4, 0x3 ;  /* 0x000000040c0d7c11 */ /* 0x000fe4000f8e18ff */
[----:B------:R-:W-:-:S03]  /*01d0*/  ISETP.LT.AND P0, PT, R15, R6, P0 ;  /* 0x000000060f00720c */ /* 0x000fc60000701270 */
[----:B------:R1:W-:Y:S01]  /*01e0*/  STS.64 [R13], RZ ;  /* 0x000000ff0d007388 */ /* 0x0003e20000000a00 */
[----:B0-----:R-:W-:-:S09]  /*01f0*/  ISETP.GE.AND P2, PT, R3, 0x1, PT ;  /* 0x000000010300780c */ /* 0x001fd20003f46270 */
[----:B-1----:R-:W-:Y:S05]  /*0200*/  @!P0 BRA `(.L_x_2) ;  /* 0x0000000000608947 */ /* 0x002fea0003800000 */
[----:B------:R-:W0:Y:S01]  /*0210*/  LDCU.64 UR10, c[0x0][0x380] ;  /* 0x00007000ff0a77ac */ /* 0x000e220008000a00 */
[----:B------:R-:W-:-:S04]  /*0220*/  VIADD R5, R14, 0xffffffff ;  /* 0xffffffff0e057836 */ /* 0x000fc80000000000 */
[----:B------:R-:W-:-:S04]  /*0230*/  IMAD R5, R5, R2, RZ ;  /* 0x0000000205057224 */ /* 0x000fc800078e02ff */
[----:B------:R-:W-:Y:S01]  /*0240*/  IMAD R4, R2, 0x2, R5 ;  /* 0x0000000202047824 */ /* 0x000fe200078e0205 */
[----:B------:R-:W-:-:S04]  /*0250*/  IADD3 R7, P4, PT, R15, R5, RZ ;  /* 0x000000050f077210 */ /* 0x000fc80007f9e0ff */
[----:B------:R-:W-:Y:S02]  /*0260*/  IADD3 R6, P3, PT, R15, R4, RZ ;  /* 0x000000040f067210 */ /* 0x000fe40007f7e0ff */
[----:B------:R-:W-:Y:S02]  /*0270*/  LEA.HI.X.SX32 R8, R5, RZ, 0x1, P4 ;  /* 0x000000ff05087211 */ /* 0x000fe400020f0eff */
[C---:B0-----:R-:W-:Y:S02]  /*0280*/  LEA R22, P4, R7.reuse, UR10, 0x3 ;  /* 0x0000000a07167c11 */ /* 0x041fe4000f8818ff */
[----:B------:R-:W-:Y:S02]  /*0290*/  LEA.HI.X.SX32 R5, R4, RZ, 0x1, P3 ;  /* 0x000000ff04057211 */ /* 0x000fe400018f0eff */
[----:B------:R-:W-:Y:S02]  /*02a0*/  LEA R10, P3, R6, UR10, 0x3 ;  /* 0x0000000a060a7c11 */ /* 0x000fe4000f8618ff */
[----:B------:R-:W-:-:S02]  /*02b0*/  LEA.HI.X R23, R7, UR11, R8, 0x3, P4 ;  /* 0x0000000b07177c11 */ /* 0x000fc4000a0f1c08 */
[----:B------:R-:W-:-:S03]  /*02c0*/  LEA.HI.X R11, R6, UR11, R5, 0x3, P3 ;  /* 0x0000000b060b7c11 */ /* 0x000fc600098f1c05 */
[----:B------:R-:W2:Y:S04]  /*02d0*/  LDG.E.64 R4, desc[UR6][R22.64+-0x8] ;  /* 0xfffff80616047981 */ /* 0x000ea8000c1e1b00 */
[----:B------:R-:W3:Y:S04]  /*02e0*/  LDG.E.64 R6, desc[UR6][R22.64+0x8] ;  /* 0x0000080616067981 */ /* 0x000ee8000c1e1b00 */
[----:B------:R-:W4:Y:S04]  /*02f0*/  LDG.E.64 R8, desc[UR6][R10.64+-0x8] ;  /* 0xfffff8060a087981 */ /* 0x000f28000c1e1b00 */
[----:B------:R-:W5:Y:S01]  /*0300*/  LDG.E.64 R18, desc[UR6][R10.64+0x8] ;  /* 0x000008060a127981 */ /* 0x000f62000c1e1b00 */
[----:B------:R-:W-:Y:S01]  /*0310*/  ULEA UR4, UR8, UR5, 0x18 ;  /* 0x0000000508047291 */ /* 0x000fe2000f8ec0ff */
[----:B------:R-:W-:-:S05]  /*0320*/  IMAD R24, R20, R16, R21 ;  /* 0x0000001014187224 */ /* 0x000fca00078e0215 */
[----:B------:R-:W-:-:S05]  /*0330*/  LEA R25, R24, UR4, 0x3 ;  /* 0x0000000418197c11 */ /* 0x000fca000f8e18ff */
[----:B------:R-:W-:Y:S01]  /*0340*/  IMAD R27, R17, 0x10, R25 ;  /* 0x00000010111b7824 */ /* 0x000fe200078e0219 */
[----:B--2---:R0:W-:Y:S04]  /*0350*/  STS.64 [R25], R4 ;  /* 0x0000000419007388 */ /* 0x0041e80000000a00 */
[----:B---3--:R0:W-:Y:S04]  /*0360*/  STS.64 [R25+0x10], R6 ;  /* 0x0000100619007388 */ /* 0x0081e80000000a00 */
[----:B----4-:R0:W-:Y:S04]  /*0370*/  STS.64 [R27+0x20], R8 ;  /* 0x000020081b007388 */ /* 0x0101e80000000a00 */
[----:B-----5:R0:W-:Y:S02]  /*0380*/  STS.64 [R27+0x30], R18 ;  /* 0x000030121b007388 */ /* 0x0201e40000000a00 */
.L_x_2:
[----:B------:R-:W-:Y:S05]  /*0390*/  BSYNC.RECONVERGENT B0 ;  /* 0x0000000000007941 */ /* 0x000fea0003800200 */
.L_x_1:
[----:B------:R-:W-:Y:S06]  /*03a0*/  BAR.SYNC.DEFER_BLOCKING 0x0 ;  /* 0x0000000000007b1d */ /* 0x000fec0000010000 */
[----:B------:R-:W-:Y:S04]  /*03b0*/  BSSY.RECONVERGENT B0, `(.L_x_3) ;  /* 0x0000018000007945 */ /* 0x000fe80003800200 */
[----:B------:R-:W-:Y:S05]  /*03c0*/  @!P0 BRA `(.L_x_4) ;  /* 0x0000000000588947 */ /* 0x000fea0003800000 */
[----:B------:R-:W-:Y:S01]  /*03d0*/  IMAD R21, R20, R16, R21 ;  /* 0x0000001014157224 */ /* 0x000fe200078e0215 */
[----:B------:R-:W-:Y:S01]  /*03e0*/  ULEA UR4, UR8, UR5, 0x18 ;  /* 0x0000000508047291 */ /* 0x000fe2000f8ec0ff */
[----:B------:R-:W-:Y:S02]  /*03f0*/  IMAD R15, R14, R2, R15 ;  /* 0x000000020e0f7224 */ /* 0x000fe400078e020f */
[----:B------:R-:W-:-:S03]  /*0400*/  IMAD.IADD R20, R20, 0x1, R21 ;  /* 0x0000000114147824 */ /* 0x000fc600078e0215 */
[----:B------:R-:W-:Y:S02]  /*0410*/  LEA R21, R21, UR4, 0x3 ;  /* 0x0000000415157c11 */ /* 0x000fe4000f8e18ff */
[----:B------:R-:W-:-:S03]  /*0420*/  LEA R20, R20, UR4, 0x3 ;  /* 0x0000000414147c11 */ /* 0x000fc6000f8e18ff */
[----:B0-----:R-:W-:Y:S02]  /*0430*/  LDS.64 R6, [R21+0x8] ;  /* 0x0000080015067984 */ /* 0x001fe40000000a00 */
[----:B------:R-:W-:Y:S02]  /*0440*/  IMAD R17, R17, 0x8, R20 ;  /* 0x0000000811117824 */ /* 0x000fe400078e0214 */
[----:B------:R-:W-:Y:S04]  /*0450*/  LDS.64 R18, [R20] ;  /* 0x0000000014127984 */ /* 0x000fe80000000a00 */
[----:B------:R-:W0:Y:S04]  /*0460*/  LDS.64 R10, [R20+0x10] ;  /* 0x00001000140a7984 */ /* 0x000e280000000a00 */
[----:B------:R-:W1:Y:S04]  /*0470*/  LDS.64 R8, [R17+0x18] ;  /* 0x0000180011087984 */ /* 0x000e680000000a00 */
[----:B------:R-:W2:Y:S01]  /*0480*/  LDS.64 R4, [R20+0x8] ;  /* 0x0000080014047984 */ /* 0x000ea20000000a00 */
[----:B0-----:R-:W-:-:S08]  /*0490*/  DADD R10, R18, R10 ;  /* 0x00000000120a7229 */ /* 0x001fd0000000000a */
[----:B------:R-:W-:-:S08]  /*04a0*/  DADD R6, R10, R6 ;  /* 0x000000000a067229 */ /* 0x000fd00000000006 */
[----:B-1----:R-:W-:Y:S01]  /*04b0*/  DADD R6, R6, R8 ;  /* 0x0000000006067229 */ /* 0x002fe20000000008 */
[----:B------:R-:W0:Y:S07]  /*04c0*/  LDC.64 R8, c[0x0][0x380] ;  /* 0x0000e000ff087b82 */ /* 0x000e2e0000000a00 */
[----:B------:R-:W-:-:S08]  /*04d0*/  DMUL R6, R6, 0.25 ;  /* 0x3fd0000006067828 */ /* 0x000fd00000000000 */
[----:B--2---:R-:W-:-:S08]  /*04e0*/  DADD R4, R6, -R4 ;  /* 0x0000000006047229 */ /* 0x004fd00000000804 */
[----:B------:R-:W-:Y:S01]  /*04f0*/  DADD R10, -RZ, |R4| ;  /* 0x00000000ff0a7229 */ /* 0x000fe20000000504 */
[----:B0-----:R-:W-:-:S05]  /*0500*/  IMAD.WIDE R4, R15, 0x8, R8 ;  /* 0x000000080f047825 */ /* 0x001fca00078e0208 */
[----:B------:R1:W-:Y:S04]  /*0510*/  STG.E.64 desc[UR6][R4.64], R6 ;  /* 0x0000000604007986 */ /* 0x0003e8000c101b06 */
[----:B------:R1:W-:Y:S02]  /*0520*/  STS.64 [R13], R10 ;  /* 0x0000000a0d007388 */ /* 0x0003e40000000a00 */
.L_x_4:
[----:B------:R-:W-:Y:S05]  /*0530*/  BSYNC.RECONVERGENT B0 ;  /* 0x0000000000007941 */ /* 0x000fea0003800200 */
.L_x_3:
[----:B------:R-:W-:Y:S06]  /*0540*/  BAR.SYNC.DEFER_BLOCKING 0x0 ;  /* 0x0000000000007b1d */ /* 0x000fec0000010000 */
[----:B------:R-:W-:Y:S05]  /*0550*/  @!P2 BRA `(.L_x_5) ;  /* 0x000000000048a947 */ /* 0x000fea0003800000 */
[----:B01----:R-:W-:-:S07]  /*0560*/  IMAD.MOV.U32 R6, RZ, RZ, R3 ;  /* 0x000000ffff067224 */ /* 0x003fce00078e0003 */
.L_x_6:
[----:B------:R-:W-:-:S13]  /*0570*/  ISETP.GE.U32.AND P0, PT, R12, R6, PT ;  /* 0x000000060c00720c */ /* 0x000fda0003f06070 */
[----:B------:R-:W-:Y:S01]  /*0580*/  @!P0 IMAD R4, R6, 0x8, R13 ;  /* 0x0000000806048824 */ /* 0x000fe200078e020d */
[----:B------:R-:W0:Y:S05]  /*0590*/  @!P0 LDS.64 R2, [R13] ;  /* 0x000000000d028984 */ /* 0x000e2a0000000a00 */
[----:B------:R-:W1:Y:S01]  /*05a0*/  @!P0 LDS.64 R4, [R4] ;  /* 0x0000000004048984 */ /* 0x000e620000000a00 */
[----:B0-----:R-:W-:Y:S01]  /*05b0*/  @!P0 IMAD.MOV.U32 R7, RZ, RZ, R3 ;  /* 0x000000ffff078224 */ /* 0x001fe200078e0003 */
[----:B-1----:R-:W-:Y:S01]  /*05c0*/  @!P0 DSETP.MAX.AND P2, P3, R2, R4, PT ;  /* 0x000000040200822a */ /* 0x002fe20003b4f000 */
[----:B------:R-:W-:Y:S02]  /*05d0*/  @!P0 IMAD.MOV.U32 R8, RZ, RZ, R5 ;  /* 0x000000ffff088224 */ /* 0x000fe400078e0005 */
[----:B------:R-:W-:-:S03]  /*05e0*/  @!P0 IMAD.MOV.U32 R3, RZ, RZ, R4 ;  /* 0x000000ffff038224 */ /* 0x000fc600078e0004 */
[----:B------:R-:W-:Y:S02]  /*05f0*/  @!P0 FSEL R7, R7, R8, P2 ;  /* 0x0000000807078208 */ /* 0x000fe40001000000 */
[----:B------:R-:W-:Y:S02]  /*0600*/  @!P0 LOP3.LUT R8, R8, 0x80000, RZ, 0xfc, !PT ;  /* 0x0008000008088812 */ /* 0x000fe400078efcff */
[----:B------:R-:W-:Y:S02]  /*0610*/  @!P0 SEL R2, R2, R3, P2 ;  /* 0x0000000302028207 */ /* 0x000fe40001000000 */
[----:B------:R-:W-:-:S05]  /*0620*/  @!P0 SEL R3, R8, R7, P3 ;  /* 0x0000000708038207 */ /* 0x000fca0001800000 */
[----:B------:R2:W-:Y:S01]  /*0630*/  @!P0 STS.64 [R13], R2 ;  /* 0x000000020d008388 */ /* 0x0005e20000000a00 */
[----:B------:R-:W-:Y:S01]  /*0640*/  BAR.SYNC.DEFER_BLOCKING 0x0 ;  /* 0x0000000000007b1d */ /* 0x000fe20000010000 */
[----:B------:R-:W-:Y:S02]  /*0650*/  ISETP.GT.U32.AND P0, PT, R6, 0x1, PT ;  /* 0x000000010600780c */ /* 0x000fe40003f04070 */
[----:B------:R-:W-:-:S11]  /*0660*/  SHF.R.U32.HI R6, RZ, 0x1, R6 ;  /* 0x00000001ff067819 */ /* 0x000fd60000011606 */
[----:B--2---:R-:W-:Y:S05]  /*0670*/  @P0 BRA `(.L_x_6) ;  /* 0xfffffffc00bc0947 */ /* 0x004fea000383ffff */
.L_x_5:
[----:B------:R-:W-:Y:S05]  /*0680*/  @P1 EXIT ;  /* 0x000000000000194d */ /* 0x000fea0003800000 */
[----:B------:R-:W2:Y:S01]  /*0690*/  S2UR UR5, SR_CgaCtaId ;  /* 0x00000000000579c3 */ /* 0x000ea20000008800 */
[----:B------:R-:W-:-:S07]  /*06a0*/  UMOV UR4, 0x400 ;  /* 0x0000040000047882 */ /* 0x000fce0000000000 */
[----:B01----:R-:W0:Y:S08]  /*06b0*/  LDC R7, c[0x0][0x374] ;  /* 0x0000dd00ff077b82 */ /* 0x003e300000000800 */
[----:B------:R-:W1:Y:S01]  /*06c0*/  LDC.64 R4, c[0x0][0x388] ;  /* 0x0000e200ff047b82 */ /* 0x000e620000000a00 */
[----:B--2---:R-:W-:Y:S01]  /*06d0*/  ULEA UR4, UR5, UR4, 0x18 ;  /* 0x0000000405047291 */ /* 0x004fe2000f8ec0ff */
[----:B0-----:R-:W-:-:S08]  /*06e0*/  IMAD R7, R7, UR9, R0 ;  /* 0x0000000907077c24 */ /* 0x001fd0000f8e0200 */
[----:B------:R-:W0:Y:S01]  /*06f0*/  LDS.64 R2, [UR4+0x2420] ;  /* 0x00242004ff027984 */ /* 0x000e220008000a00 */
[----:B-1----:R-:W-:-:S05]  /*0700*/  IMAD.WIDE.U32 R4, R7, 0x8, R4 ;  /* 0x0000000807047825 */ /* 0x002fca00078e0004 */
[----:B0-----:R-:W-:Y:S01]  /*0710*/  STG.E.64 desc[UR6][R4.64], R2 ;  /* 0x0000000204007986 */ /* 0x001fe2000c101b06 */
[----:B------:R-:W-:Y:S05]  /*0720*/  EXIT ;  /* 0x000000000000794d */ /* 0x000fea0003800000 */
.L_x_7:
        /* <DEDUP_REMOVED lines=13> */
.L_x_9:


//--------------------- .nv.shared._Z8find_maxPdS_ --------------------------
	.section	.nv.shared._Z8find_maxPdS_,"aw",@nobits
	.sectionflags	@""
	.align	8
.nv.shared._Z8find_maxPdS_:
	.zero		41984


//--------------------- .nv.shared.reserved.0     --------------------------
	.section	.nv.shared.reserved.0,"aw",@nobits
	.weak		__nv_reservedSMEM_offset_0_alias
	.size		__nv_reservedSMEM_offset_0_alias, 0, 64
	.other		__nv_reservedSMEM_offset_0_alias,@"STO_CUDA_RESERVED_SHARED STV_DEFAULT"
__nv_reservedSMEM_offset_0_alias:
	.zero		0
	.zero		64


//--------------------- .nv.shared._Z8calcNextPdS_ii --------------------------
	.section	.nv.shared._Z8calcNextPdS_ii,"aw",@nobits
	.sectionflags	@""
	.align	8
.nv.shared._Z8calcNextPdS_ii:
	.zero		18464


//--------------------- .nv.constant0._Z8find_maxPdS_ --------------------------
	.section	.nv.constant0._Z8find_maxPdS_,"a",@progbits
	.sectionflags	@""
	.align	4
.nv.constant0._Z8find_maxPdS_:
	.zero		912


//--------------------- .nv.constant0._Z8calcNextPdS_ii --------------------------
	.section	.nv.constant0._Z8calcNextPdS_ii,"a",@progbits
	.sectionflags	@""
	.align	4
.nv.constant0._Z8calcNextPdS_ii:
	.zero		920


//--------------------- SYMBOLS --------------------------

	.type		.nv.reservedSmem.offset0,@object
	.size		.nv.reservedSmem.offset0,0x4
	.type		.nv.reservedSmem.cap,@object
	.size		.nv.reservedSmem.cap,0x4
